//
// Generated by NVIDIA NVVM Compiler
//
// Compiler Build ID: CL-36424714
// Cuda compilation tools, release 13.0, V13.0.88
// Based on NVVM 20.0.0
//

.version 9.0
.target sm_100
.address_size 64

	// .globl	_Z18Stencil3D_OriginalPfS_i
// _ZZ18Stencil3D_OriginalPfS_iE4tile has been demoted
// _ZZ19Stencil3D_OptimizedPfS_iE8inCurr_s has been demoted

.visible .entry _Z18Stencil3D_OriginalPfS_i(
	.param .u64 .ptr .align 1 _Z18Stencil3D_OriginalPfS_i_param_0,
	.param .u64 .ptr .align 1 _Z18Stencil3D_OriginalPfS_i_param_1,
	.param .u32 _Z18Stencil3D_OriginalPfS_i_param_2
)
{
	.reg .pred 	%p<31>;
	.reg .b32 	%r<33>;
	.reg .b32 	%f<15>;
	.reg .b64 	%rd<9>;
	// demoted variable
	.shared .align 4 .b8 _ZZ18Stencil3D_OriginalPfS_iE4tile[4000];
	ld.param.u64 	%rd1, [_Z18Stencil3D_OriginalPfS_i_param_0];
	ld.param.u64 	%rd2, [_Z18Stencil3D_OriginalPfS_i_param_1];
	ld.param.u32 	%r10, [_Z18Stencil3D_OriginalPfS_i_param_2];
	mov.u32 	%r1, %tid.x;
	mov.u32 	%r2, %tid.y;
	mov.u32 	%r3, %tid.z;
	mov.u32 	%r11, %ctaid.x;
	shl.b32 	%r12, %r11, 3;
	add.s32 	%r13, %r1, %r12;
	add.s32 	%r4, %r13, -1;
	mov.u32 	%r14, %ctaid.y;
	shl.b32 	%r15, %r14, 3;
	add.s32 	%r5, %r15, %r2;
	add.s32 	%r6, %r5, -1;
	setp.ne.s32 	%p1, %r5, 0;
	mov.u32 	%r16, %ctaid.z;
	shl.b32 	%r17, %r16, 3;
	add.s32 	%r7, %r17, %r3;
	add.s32 	%r8, %r7, -1;
	setp.ne.s32 	%p2, %r7, 0;
	setp.gt.s32 	%p3, %r4, -1;
	setp.lt.s32 	%p4, %r4, %r10;
	and.pred  	%p5, %p3, %p4;
	setp.le.s32 	%p6, %r5, %r10;
	and.pred  	%p7, %p1, %p6;
	and.pred  	%p9, %p5, %p7;
	setp.le.s32 	%p10, %r7, %r10;
	and.pred  	%p11, %p2, %p10;
	and.pred  	%p13, %p9, %p11;
	mov.u32 	%r18, _ZZ18Stencil3D_OriginalPfS_iE4tile;
	mad.lo.s32 	%r19, %r3, 400, %r18;
	mad.lo.s32 	%r20, %r2, 40, %r19;
	shl.b32 	%r21, %r1, 2;
	add.s32 	%r9, %r20, %r21;
	not.pred 	%p14, %p13;
	@%p14 bra 	$L__BB0_2;
	cvta.to.global.u64 	%rd3, %rd1;
	mad.lo.s32 	%r23, %r10, %r8, %r6;
	mad.lo.s32 	%r24, %r23, %r10, %r4;
	mul.wide.u32 	%rd4, %r24, 4;
	add.s64 	%rd5, %rd3, %rd4;
	ld.global.f32 	%f1, [%rd5];
	st.shared.f32 	[%r9], %f1;
	bra.uni 	$L__BB0_3;
$L__BB0_2:
	mov.b32 	%r22, 0;
	st.shared.u32 	[%r9], %r22;
$L__BB0_3:
	bar.sync 	0;
	min.u32 	%r25, %r7, %r5;
	setp.lt.u32 	%p15, %r25, 2;
	max.s32 	%r26, %r7, %r5;
	setp.ge.s32 	%p16, %r26, %r10;
	or.pred  	%p17, %p16, %p15;
	setp.lt.s32 	%p18, %r4, 1;
	or.pred  	%p19, %p18, %p17;
	add.s32 	%r27, %r10, -1;
	setp.ge.s32 	%p20, %r4, %r27;
	or.pred  	%p21, %p19, %p20;
	@%p21 bra 	$L__BB0_6;
	add.s32 	%r28, %r3, -1;
	setp.gt.u32 	%p22, %r28, 7;
	setp.eq.s32 	%p23, %r2, 0;
	setp.gt.u32 	%p24, %r2, 8;
	or.pred  	%p25, %p22, %p24;
	or.pred  	%p26, %p25, %p23;
	setp.eq.s32 	%p27, %r1, 0;
	or.pred  	%p28, %p27, %p26;
	setp.gt.u32 	%p29, %r1, 8;
	or.pred  	%p30, %p28, %p29;
	@%p30 bra 	$L__BB0_6;
	ld.shared.f32 	%f2, [%r9];
	ld.shared.f32 	%f3, [%r9+-400];
	add.f32 	%f4, %f2, %f3;
	ld.shared.f32 	%f5, [%r9+400];
	add.f32 	%f6, %f4, %f5;
	ld.shared.f32 	%f7, [%r9+-4];
	add.f32 	%f8, %f6, %f7;
	ld.shared.f32 	%f9, [%r9+4];
	add.f32 	%f10, %f8, %f9;
	ld.shared.f32 	%f11, [%r9+-40];
	add.f32 	%f12, %f10, %f11;
	ld.shared.f32 	%f13, [%r9+40];
	add.f32 	%f14, %f12, %f13;
	mad.lo.s32 	%r31, %r10, %r8, %r6;
	mad.lo.s32 	%r32, %r31, %r10, %r4;
	cvta.to.global.u64 	%rd6, %rd2;
	mul.wide.u32 	%rd7, %r32, 4;
	add.s64 	%rd8, %rd6, %rd7;
	st.global.f32 	[%rd8], %f14;
$L__BB0_6:
	ret;

}
	// .globl	_Z19Stencil3D_OptimizedPfS_i
.visible .entry _Z19Stencil3D_OptimizedPfS_i(
	.param .u64 .ptr .align 1 _Z19Stencil3D_OptimizedPfS_i_param_0,
	.param .u64 .ptr .align 1 _Z19Stencil3D_OptimizedPfS_i_param_1,
	.param .u32 _Z19Stencil3D_OptimizedPfS_i_param_2
)
{
	.reg .pred 	%p<56>;
	.reg .b32 	%r<32>;
	.reg .b32 	%f<47>;
	.reg .b64 	%rd<17>;
	// demoted variable
	.shared .align 4 .b8 _ZZ19Stencil3D_OptimizedPfS_iE8inCurr_s[400];
	ld.param.u64 	%rd5, [_Z19Stencil3D_OptimizedPfS_i_param_0];
	ld.param.u64 	%rd6, [_Z19Stencil3D_OptimizedPfS_i_param_1];
	ld.param.u32 	%r11, [_Z19Stencil3D_OptimizedPfS_i_param_2];
	cvta.to.global.u64 	%rd1, %rd6;
	cvta.to.global.u64 	%rd2, %rd5;
	mov.u32 	%r12, %tid.x;
	mov.u32 	%r14, %tid.y;
	mov.u32 	%r15, %ctaid.x;
	shl.b32 	%r16, %r15, 3;
	add.s32 	%r17, %r12, %r16;
	add.s32 	%r1, %r17, -1;
	mov.u32 	%r18, %ctaid.y;
	shl.b32 	%r19, %r18, 3;
	add.s32 	%r20, %r19, %r14;
	add.s32 	%r2, %r20, -1;
	setp.ne.s32 	%p5, %r20, 0;
	mov.u32 	%r21, %ctaid.z;
	shl.b32 	%r3, %r21, 1;
	or.b32  	%r4, %r3, 1;
	setp.le.s32 	%p6, %r20, %r11;
	and.pred  	%p1, %p5, %p6;
	not.pred 	%p7, %p1;
	setp.lt.s32 	%p8, %r1, 0;
	or.pred  	%p9, %p8, %p7;
	setp.ge.s32 	%p10, %r1, %r11;
	mov.u32 	%r22, _ZZ19Stencil3D_OptimizedPfS_iE8inCurr_s;
	mad.lo.s32 	%r23, %r14, 40, %r22;
	shl.b32 	%r24, %r12, 2;
	add.s32 	%r5, %r23, %r24;
	add.s32 	%r6, %r11, -1;
	setp.gt.u32 	%p11, %r20, 1;
	setp.lt.s32 	%p12, %r20, %r11;
	and.pred  	%p13, %p11, %p12;
	setp.gt.s32 	%p14, %r1, 0;
	and.pred  	%p15, %p13, %p14;
	setp.lt.s32 	%p16, %r1, %r6;
	and.pred  	%p2, %p15, %p16;
	add.s32 	%r25, %r14, -9;
	setp.lt.u32 	%p17, %r25, -8;
	setp.eq.s32 	%p18, %r12, 0;
	or.pred  	%p19, %p18, %p17;
	setp.gt.u32 	%p20, %r12, 8;
	or.pred  	%p3, %p19, %p20;
	mov.f32 	%f41, 0f00000000;
	or.pred  	%p21, %p10, %p9;
	@%p21 bra 	$L__BB1_2;
	mad.lo.s32 	%r26, %r3, %r11, %r2;
	mad.lo.s32 	%r27, %r26, %r11, %r1;
	mul.wide.u32 	%rd7, %r27, 4;
	add.s64 	%rd8, %rd2, %rd7;
	ld.global.f32 	%f41, [%rd8];
$L__BB1_2:
	setp.ge.s32 	%p22, %r1, %r11;
	setp.gt.s32 	%p23, %r1, -1;
	setp.lt.s32 	%p24, %r4, %r11;
	and.pred  	%p25, %p23, %p24;
	and.pred  	%p26, %p25, %p1;
	not.pred 	%p27, %p26;
	mad.lo.s32 	%r28, %r4, %r11, %r2;
	mad.lo.s32 	%r7, %r28, %r11, %r1;
	mul.wide.u32 	%rd9, %r7, 4;
	add.s64 	%rd3, %rd2, %rd9;
	mov.f32 	%f42, 0f00000000;
	or.pred  	%p28, %p27, %p22;
	@%p28 bra 	$L__BB1_4;
	ld.global.f32 	%f42, [%rd3];
$L__BB1_4:
	setp.lt.s32 	%p29, %r1, %r11;
	setp.gt.s32 	%p30, %r1, -1;
	st.shared.f32 	[%r5], %f42;
	add.s32 	%r8, %r3, 2;
	setp.lt.s32 	%p31, %r8, %r11;
	and.pred  	%p32, %p30, %p31;
	and.pred  	%p33, %p32, %p1;
	and.pred  	%p4, %p33, %p29;
	mad.lo.s32 	%r29, %r8, %r11, %r2;
	mad.lo.s32 	%r9, %r29, %r11, %r1;
	mul.wide.u32 	%rd10, %r9, 4;
	add.s64 	%rd4, %rd2, %rd10;
	mov.f32 	%f43, 0f00000000;
	not.pred 	%p34, %p4;
	@%p34 bra 	$L__BB1_6;
	ld.global.f32 	%f43, [%rd4];
$L__BB1_6:
	bar.sync 	0;
	setp.ge.s32 	%p35, %r4, %r6;
	not.pred 	%p36, %p2;
	or.pred  	%p37, %p35, %p36;
	or.pred  	%p38, %p37, %p3;
	@%p38 bra 	$L__BB1_8;
	ld.shared.f32 	%f16, [%r5];
	ld.shared.f32 	%f17, [%r5+-40];
	add.f32 	%f18, %f16, %f17;
	ld.shared.f32 	%f19, [%r5+40];
	add.f32 	%f20, %f18, %f19;
	ld.shared.f32 	%f21, [%r5+-4];
	add.f32 	%f22, %f20, %f21;
	ld.shared.f32 	%f23, [%r5+4];
	add.f32 	%f24, %f22, %f23;
	add.f32 	%f25, %f24, %f41;
	add.f32 	%f26, %f25, %f43;
	add.s64 	%rd12, %rd1, %rd9;
	st.global.f32 	[%rd12], %f26;
$L__BB1_8:
	bar.sync 	0;
	setp.ge.s32 	%p39, %r1, %r11;
	setp.lt.s32 	%p40, %r1, 0;
	not.pred 	%p41, %p1;
	or.pred  	%p42, %p40, %p41;
	mov.f32 	%f44, 0f00000000;
	or.pred  	%p43, %p39, %p42;
	@%p43 bra 	$L__BB1_10;
	ld.global.f32 	%f44, [%rd3];
$L__BB1_10:
	mov.f32 	%f45, 0f00000000;
	@%p34 bra 	$L__BB1_12;
	ld.global.f32 	%f45, [%rd4];
$L__BB1_12:
	setp.ge.s32 	%p45, %r1, %r11;
	setp.gt.s32 	%p46, %r1, -1;
	st.shared.f32 	[%r5], %f45;
	add.s32 	%r10, %r3, 3;
	setp.lt.s32 	%p47, %r10, %r11;
	and.pred  	%p48, %p46, %p47;
	and.pred  	%p49, %p48, %p1;
	not.pred 	%p50, %p49;
	mov.f32 	%f46, 0f00000000;
	or.pred  	%p51, %p50, %p45;
	@%p51 bra 	$L__BB1_14;
	mad.lo.s32 	%r30, %r10, %r11, %r2;
	mad.lo.s32 	%r31, %r30, %r11, %r1;
	mul.wide.u32 	%rd13, %r31, 4;
	add.s64 	%rd14, %rd2, %rd13;
	ld.global.f32 	%f46, [%rd14];
$L__BB1_14:
	bar.sync 	0;
	setp.ge.s32 	%p52, %r8, %r6;
	or.pred  	%p54, %p52, %p36;
	or.pred  	%p55, %p54, %p3;
	@%p55 bra 	$L__BB1_16;
	ld.shared.f32 	%f30, [%r5];
	ld.shared.f32 	%f31, [%r5+-40];
	add.f32 	%f32, %f30, %f31;
	ld.shared.f32 	%f33, [%r5+40];
	add.f32 	%f34, %f32, %f33;
	ld.shared.f32 	%f35, [%r5+-4];
	add.f32 	%f36, %f34, %f35;
	ld.shared.f32 	%f37, [%r5+4];
	add.f32 	%f38, %f36, %f37;
	add.f32 	%f39, %f38, %f44;
	add.f32 	%f40, %f39, %f46;
	mul.wide.u32 	%rd15, %r9, 4;
	add.s64 	%rd16, %rd1, %rd15;
	st.global.f32 	[%rd16], %f40;
$L__BB1_16:
	bar.sync 	0;
	ret;

}


// ===== COMPILED SASS (sm_100) =====

	.target	sm_100

	.elftype	@"ET_EXEC"


//--------------------- .note.nv.tkinfo           --------------------------
	.section	.note.nv.tkinfo,"",@"SHT_NOTE"
	.sectionflags	@"SHF_NOTE_NV_TKINFO"
	.tkinfo
        /*0018*/ 	.word	0x00000002
        /*0030*/ 	.string	""
        /*0030*/ 	.string	"ptxas"
        /*0030*/ 	.string	"Cuda compilation tools, release 13.0, V13.0.88"
        /*0030*/ 	.string	"Build cuda_13.0.r13.0/compiler.36424714_0"
        /*0030*/ 	.string	"-arch sm_100 -m 64 "



//--------------------- .note.nv.cuinfo           --------------------------
	.section	.note.nv.cuinfo,"",@"SHT_NOTE"
	.sectionflags	@"SHF_NOTE_NV_CUINFO"
        /*0018*/ 	.short	0x0002
        /*001a*/ 	.short	0x0064
        /*001c*/ 	.short	0x0082
	.zero		2


//--------------------- .nv.info                  --------------------------
	.section	.nv.info,"",@"SHT_CUDA_INFO"
	.align	4


	//----- nvinfo : EIATTR_REGCOUNT
	.align		4
        /*0000*/ 	.byte	0x04, 0x2f
        /*0002*/ 	.short	(.L_1 - .L_0)
	.align		4
.L_0:
        /*0004*/ 	.word	index@(_Z18Stencil3D_OriginalPfS_i)
        /*0008*/ 	.word	0x00000014


	//----- nvinfo : EIATTR_FRAME_SIZE
	.align		4
.L_1:
        /*000c*/ 	.byte	0x04, 0x11
        /*000e*/ 	.short	(.L_3 - .L_2)
	.align		4
.L_2:
        /*0010*/ 	.word	index@(_Z18Stencil3D_OriginalPfS_i)
        /*0014*/ 	.word	0x00000000


	//----- nvinfo : EIATTR_REGCOUNT
	.align		4
.L_3:
        /*0018*/ 	.byte	0x04, 0x2f
        /*001a*/ 	.short	(.L_5 - .L_4)
	.align		4
.L_4:
        /*001c*/ 	.word	index@(_Z19Stencil3D_OptimizedPfS_i)
        /*0020*/ 	.word	0x0000001c


	//----- nvinfo : EIATTR_FRAME_SIZE
	.align		4
.L_5:
        /*0024*/ 	.byte	0x04, 0x11
        /*0026*/ 	.short	(.L_7 - .L_6)
	.align		4
.L_6:
        /*0028*/ 	.word	index@(_Z19Stencil3D_OptimizedPfS_i)
        /*002c*/ 	.word	0x00000000


	//----- nvinfo : EIATTR_MIN_STACK_SIZE
	.align		4
.L_7:
        /*0030*/ 	.byte	0x04, 0x12
        /*0032*/ 	.short	(.L_9 - .L_8)
	.align		4
.L_8:
        /*0034*/ 	.word	index@(_Z19Stencil3D_OptimizedPfS_i)
        /*0038*/ 	.word	0x00000000


	//----- nvinfo : EIATTR_MIN_STACK_SIZE
	.align		4
.L_9:
        /*003c*/ 	.byte	0x04, 0x12
        /*003e*/ 	.short	(.L_11 - .L_10)
	.align		4
.L_10:
        /*0040*/ 	.word	index@(_Z18Stencil3D_OriginalPfS_i)
        /*0044*/ 	.word	0x00000000
.L_11:


//--------------------- .nv.compat                --------------------------
	.section	.nv.compat,"",@"SHT_CUDA_COMPAT_INFO"
	.align	4
        /*0000*/ 	.byte	0x02, 0x09, 0x00, 0x00, 0x02, 0x02, 0x01, 0x00, 0x02, 0x05, 0x05, 0x00, 0x03, 0x07, 0x01, 0x01
        /*0010*/ 	.byte	0x02, 0x03, 0x00, 0x00, 0x02, 0x06, 0x01, 0x00, 0x04, 0x0b, 0x08, 0x00, 0x09, 0x00, 0x00, 0x00
        /*0020*/ 	.byte	0x00, 0x00, 0x00, 0x00


//--------------------- .nv.info._Z19Stencil3D_OptimizedPfS_i --------------------------
	.section	.nv.info._Z19Stencil3D_OptimizedPfS_i,"",@"SHT_CUDA_INFO"
	.sectionflags	@""
	.align	4


	//----- nvinfo : EIATTR_CUDA_API_VERSION
	.align		4
        /*0000*/ 	.byte	0x04, 0x37
        /*0002*/ 	.short	(.L_13 - .L_12)
.L_12:
        /*0004*/ 	.word	0x00000082


	//----- nvinfo : EIATTR_KPARAM_INFO
	.align		4
.L_13:
        /*0008*/ 	.byte	0x04, 0x17
        /*000a*/ 	.short	(.L_15 - .L_14)
.L_14:
        /*000c*/ 	.word	0x00000000
        /*0010*/ 	.short	0x0002
        /*0012*/ 	.short	0x0010
        /*0014*/ 	.byte	0x00, 0xf0, 0x11, 0x00


	//----- nvinfo : EIATTR_KPARAM_INFO
	.align		4
.L_15:
        /*0018*/ 	.byte	0x04, 0x17
        /*001a*/ 	.short	(.L_17 - .L_16)
.L_16:
        /*001c*/ 	.word	0x00000000
        /*0020*/ 	.short	0x0001
        /*0022*/ 	.short	0x0008
        /*0024*/ 	.byte	0x00, 0xf5, 0x21, 0x00


	//----- nvinfo : EIATTR_KPARAM_INFO
	.align		4
.L_17:
        /*0028*/ 	.byte	0x04, 0x17
        /*002a*/ 	.short	(.L_19 - .L_18)
.L_18:
        /*002c*/ 	.word	0x00000000
        /*0030*/ 	.short	0x0000
        /*0032*/ 	.short	0x0000
        /*0034*/ 	.byte	0x00, 0xf5, 0x21, 0x00


	//----- nvinfo : EIATTR_SPARSE_MMA_MASK
	.align		4
.L_19:
        /*0038*/ 	.byte	0x03, 0x50
        /*003a*/ 	.short	0x0000


	//----- nvinfo : EIATTR_MAXREG_COUNT
	.align		4
        /*003c*/ 	.byte	0x03, 0x1b
        /*003e*/ 	.short	0x00ff


	//----- nvinfo : EIATTR_NUM_BARRIERS
	.align		4
        /*0040*/ 	.byte	0x02, 0x4c
        /*0042*/ 	.byte	0x01
	.zero		1


	//----- nvinfo : EIATTR_MERCURY_ISA_VERSION
	.align		4
        /*0044*/ 	.byte	0x03, 0x5f
        /*0046*/ 	.short	0x0101


	//----- nvinfo : EIATTR_VRC_CTA_INIT_COUNT
	.align		4
        /*0048*/ 	.byte	0x02, 0x4a
	.zero		1
	.zero		1


	//----- nvinfo : EIATTR_EXIT_INSTR_OFFSETS
	.align		4
        /*004c*/ 	.byte	0x04, 0x1c
        /*004e*/ 	.short	(.L_21 - .L_20)


	//   ....[0]....
.L_20:
        /*0050*/ 	.word	0x00000730


	//----- nvinfo : EIATTR_CRS_STACK_SIZE
	.align		4
.L_21:
        /*0054*/ 	.byte	0x04, 0x1e
        /*0056*/ 	.short	(.L_23 - .L_22)
.L_22:
        /*0058*/ 	.word	0x00000000


	//----- nvinfo : EIATTR_CBANK_PARAM_SIZE
	.align		4
.L_23:
        /*005c*/ 	.byte	0x03, 0x19
        /*005e*/ 	.short	0x0014


	//----- nvinfo : EIATTR_PARAM_CBANK
	.align		4
        /*0060*/ 	.byte	0x04, 0x0a
        /*0062*/ 	.short	(.L_25 - .L_24)
	.align		4
.L_24:
        /*0064*/ 	.word	index@(.nv.constant0._Z19Stencil3D_OptimizedPfS_i)
        /*0068*/ 	.short	0x0380
        /*006a*/ 	.short	0x0014


	//----- nvinfo : EIATTR_SW_WAR
	.align		4
.L_25:
        /*006c*/ 	.byte	0x04, 0x36
        /*006e*/ 	.short	(.L_27 - .L_26)
.L_26:
        /*0070*/ 	.word	0x00000008
.L_27:


//--------------------- .nv.info._Z18Stencil3D_OriginalPfS_i --------------------------
	.section	.nv.info._Z18Stencil3D_OriginalPfS_i,"",@"SHT_CUDA_INFO"
	.sectionflags	@""
	.align	4


	//----- nvinfo : EIATTR_CUDA_API_VERSION
	.align		4
        /*0000*/ 	.byte	0x04, 0x37
        /*0002*/ 	.short	(.L_29 - .L_28)
.L_28:
        /*0004*/ 	.word	0x00000082


	//----- nvinfo : EIATTR_KPARAM_INFO
	.align		4
.L_29:
        /*0008*/ 	.byte	0x04, 0x17
        /*000a*/ 	.short	(.L_31 - .L_30)
.L_30:
        /*000c*/ 	.word	0x00000000
        /*0010*/ 	.short	0x0002
        /*0012*/ 	.short	0x0010
        /*0014*/ 	.byte	0x00, 0xf0, 0x11, 0x00


	//----- nvinfo : EIATTR_KPARAM_INFO
	.align		4
.L_31:
        /*0018*/ 	.byte	0x04, 0x17
        /*001a*/ 	.short	(.L_33 - .L_32)
.L_32:
        /*001c*/ 	.word	0x00000000
        /*0020*/ 	.short	0x0001
        /*0022*/ 	.short	0x0008
        /*0024*/ 	.byte	0x00, 0xf5, 0x21, 0x00


	//----- nvinfo : EIATTR_KPARAM_INFO
	.align		4
.L_33:
        /*0028*/ 	.byte	0x04, 0x17
        /*002a*/ 	.short	(.L_35 - .L_34)
.L_34:
        /*002c*/ 	.word	0x00000000
        /*0030*/ 	.short	0x0000
        /*0032*/ 	.short	0x0000
        /*0034*/ 	.byte	0x00, 0xf5, 0x21, 0x00


	//----- nvinfo : EIATTR_SPARSE_MMA_MASK
	.align		4
.L_35:
        /*0038*/ 	.byte	0x03, 0x50
        /*003a*/ 	.short	0x0000


	//----- nvinfo : EIATTR_MAXREG_COUNT
	.align		4
        /*003c*/ 	.byte	0x03, 0x1b
        /*003e*/ 	.short	0x00ff


	//----- nvinfo : EIATTR_NUM_BARRIERS
	.align		4
        /*0040*/ 	.byte	0x02, 0x4c
        /*0042*/ 	.byte	0x01
	.zero		1


	//----- nvinfo : EIATTR_MERCURY_ISA_VERSION
	.align		4
        /*0044*/ 	.byte	0x03, 0x5f
        /*0046*/ 	.short	0x0101


	//----- nvinfo : EIATTR_VRC_CTA_INIT_COUNT
	.align		4
        /*0048*/ 	.byte	0x02, 0x4a
	.zero		1
	.zero		1


	//----- nvinfo : EIATTR_EXIT_INSTR_OFFSETS
	.align		4
        /*004c*/ 	.byte	0x04, 0x1c
        /*004e*/ 	.short	(.L_37 - .L_36)


	//   ....[0]....
.L_36:
        /*0050*/ 	.word	0x000002b0


	//   ....[1]....
        /*0054*/ 	.word	0x00000320


	//   ....[2]....
        /*0058*/ 	.word	0x00000450


	//----- nvinfo : EIATTR_CBANK_PARAM_SIZE
	.align		4
.L_37:
        /*005c*/ 	.byte	0x03, 0x19
        /*005e*/ 	.short	0x0014


	//----- nvinfo : EIATTR_PARAM_CBANK
	.align		4
        /*0060*/ 	.byte	0x04, 0x0a
        /*0062*/ 	.short	(.L_39 - .L_38)
	.align		4
.L_38:
        /*0064*/ 	.word	index@(.nv.constant0._Z18Stencil3D_OriginalPfS_i)
        /*0068*/ 	.short	0x0380
        /*006a*/ 	.short	0x0014


	//----- nvinfo : EIATTR_SW_WAR
	.align		4
.L_39:
        /*006c*/ 	.byte	0x04, 0x36
        /*006e*/ 	.short	(.L_41 - .L_40)
.L_40:
        /*0070*/ 	.word	0x00000008
.L_41:


//--------------------- .nv.callgraph             --------------------------
	.section	.nv.callgraph,"",@"SHT_CUDA_CALLGRAPH"
	.align	4
	.sectionentsize	8
	.align		4
        /*0000*/ 	.word	0x00000000
	.align		4
        /*0004*/ 	.word	0xffffffff
	.align		4
        /*0008*/ 	.word	0x00000000
	.align		4
        /*000c*/ 	.word	0xfffffffe
	.align		4
        /*0010*/ 	.word	0x00000000
	.align		4
        /*0014*/ 	.word	0xfffffffd
	.align		4
        /*0018*/ 	.word	0x00000000
	.align		4
        /*001c*/ 	.word	0xfffffffc


//--------------------- .text._Z19Stencil3D_OptimizedPfS_i --------------------------
	.section	.text._Z19Stencil3D_OptimizedPfS_i,"ax",@progbits
	.align	128
        .global         _Z19Stencil3D_OptimizedPfS_i
        .type           _Z19Stencil3D_OptimizedPfS_i,@function
        .size           _Z19Stencil3D_OptimizedPfS_i,(.L_x_6 - _Z19Stencil3D_OptimizedPfS_i)
        .other          _Z19Stencil3D_OptimizedPfS_i,@"STO_CUDA_ENTRY STV_DEFAULT"
_Z19Stencil3D_OptimizedPfS_i:
.text._Z19Stencil3D_OptimizedPfS_i:
[----:B------:R-:W-:Y:S01]  /*0000*/  LDC R1, c[0x0][0x37c] ;  /* 0x0000df00ff017b82 */ /* 0x000fe20000000800 */
[----:B------:R-:W0:Y:S07]  /*0010*/  S2R R17, SR_TID.X ;  /* 0x0000000000117919 */ /* 0x000e2e0000002100 */
[----:B------:R-:W1:Y:S01]  /*0020*/  S2UR UR4, SR_CTAID.Z ;  /* 0x00000000000479c3 */ /* 0x000e620000002700 */
[----:B------:R-:W2:Y:S01]  /*0030*/  LDCU.64 UR8, c[0x0][0x358] ;  /* 0x00006b00ff0877ac */ /* 0x000ea20008000a00 */
[----:B------:R-:W-:Y:S01]  /*0040*/  IMAD.MOV.U32 R19, RZ, RZ, RZ ;  /* 0x000000ffff137224 */ /* 0x000fe200078e00ff */
[----:B------:R-:W0:Y:S01]  /*0050*/  S2R R2, SR_CTAID.X ;  /* 0x0000000000027919 */ /* 0x000e220000002500 */
[----:B------:R-:W3:Y:S04]  /*0060*/  S2R R21, SR_TID.Y ;  /* 0x0000000000157919 */ /* 0x000ee80000002200 */
[----:B------:R-:W4:Y:S01]  /*0070*/  LDC R0, c[0x0][0x390] ;  /* 0x0000e400ff007b82 */ /* 0x000f220000000800 */
[----:B------:R-:W3:Y:S01]  /*0080*/  S2R R4, SR_CTAID.Y ;  /* 0x0000000000047919 */ /* 0x000ee20000002600 */
[----:B-1----:R-:W-:-:S04]  /*0090*/  USHF.L.U32 UR4, UR4, 0x1, URZ ;  /* 0x0000000104047899 */ /* 0x002fc800080006ff */
[----:B------:R-:W-:-:S06]  /*00a0*/  UIADD3 UR5, UPT, UPT, UR4, 0x1, URZ ;  /* 0x0000000104057890 */ /* 0x000fcc000fffe0ff */
[----:B----4-:R-:W-:Y:S01]  /*00b0*/  ISETP.LE.AND P0, PT, R0, UR5, PT ;  /* 0x0000000500007c0c */ /* 0x010fe2000bf03270 */
[----:B0-----:R-:W-:Y:S02]  /*00c0*/  IMAD R9, R2, 0x8, R17 ;  /* 0x0000000802097824 */ /* 0x001fe400078e0211 */
[----:B------:R-:W0:Y:S02]  /*00d0*/  LDC.64 R2, c[0x0][0x380] ;  /* 0x0000e000ff027b82 */ /* 0x000e240000000a00 */
[----:B------:R-:W-:Y:S01]  /*00e0*/  VIADD R9, R9, 0xffffffff ;  /* 0xffffffff09097836 */ /* 0x000fe20000000000 */
[----:B---3--:R-:W-:-:S04]  /*00f0*/  LEA R7, R4, R21, 0x3 ;  /* 0x0000001504077211 */ /* 0x008fc800078e18ff */
[----:B------:R-:W-:Y:S02]  /*0100*/  ISETP.GT.AND P0, PT, R9, -0x1, !P0 ;  /* 0xffffffff0900780c */ /* 0x000fe40004704270 */
[C---:B------:R-:W-:Y:S02]  /*0110*/  ISETP.GT.AND P1, PT, R7.reuse, R0, PT ;  /* 0x000000000700720c */ /* 0x040fe40003f24270 */
[C---:B------:R-:W-:Y:S02]  /*0120*/  IADD3 R11, PT, PT, R7.reuse, -0x1, RZ ;  /* 0xffffffff070b7810 */ /* 0x040fe40007ffe0ff */
[----:B------:R-:W-:-:S03]  /*0130*/  ISETP.NE.AND P1, PT, R7, RZ, !P1 ;  /* 0x000000ff0700720c */ /* 0x000fc60004f25270 */
[----:B------:R-:W-:Y:S01]  /*0140*/  IMAD R13, R0, UR5, R11 ;  /* 0x00000005000d7c24 */ /* 0x000fe2000f8e020b */
[----:B------:R-:W-:-:S03]  /*0150*/  PLOP3.LUT P0, PT, P0, P1, PT, 0x80, 0x8 ;  /* 0x000000000008781c */ /* 0x000fc60000703070 */
[-C--:B------:R-:W-:Y:S01]  /*0160*/  IMAD R13, R13, R0.reuse, R9 ;  /* 0x000000000d0d7224 */ /* 0x080fe200078e0209 */
[----:B------:R-:W-:-:S03]  /*0170*/  ISETP.GE.OR P0, PT, R9, R0, !P0 ;  /* 0x000000000900720c */ /* 0x000fc60004706670 */
[----:B0-----:R-:W-:-:S10]  /*0180*/  IMAD.WIDE.U32 R4, R13, 0x4, R2 ;  /* 0x000000040d047825 */ /* 0x001fd400078e0002 */
[----:B--2---:R-:W2:Y:S01]  /*0190*/  @!P0 LDG.E R19, desc[UR8][R4.64] ;  /* 0x0000000804138981 */ /* 0x004ea2000c1e1900 */
[----:B------:R-:W-:Y:S01]  /*01a0*/  UIADD3 UR6, UPT, UPT, UR4, 0x2, URZ ;  /* 0x0000000204067890 */ /* 0x000fe2000fffe0ff */
[----:B------:R-:W-:Y:S01]  /*01b0*/  ISETP.GE.AND P4, PT, R7, R0, PT ;  /* 0x000000000700720c */ /* 0x000fe20003f86270 */
[----:B------:R-:W-:Y:S01]  /*01c0*/  HFMA2 R12, -RZ, RZ, 0, 0 ;  /* 0x00000000ff0c7431 */ /* 0x000fe200000001ff */
[----:B------:R-:W0:Y:S01]  /*01d0*/  S2R R15, SR_CgaCtaId ;  /* 0x00000000000f7919 */ /* 0x000e220000008800 */
[----:B------:R-:W-:Y:S01]  /*01e0*/  ISETP.LT.OR P0, PT, R9, RZ, !P1 ;  /* 0x000000ff0900720c */ /* 0x000fe20004f01670 */
[----:B------:R-:W-:Y:S01]  /*01f0*/  IMAD.MOV.U32 R16, RZ, RZ, RZ ;  /* 0x000000ffff107224 */ /* 0x000fe200078e00ff */
[----:B------:R-:W-:Y:S02]  /*0200*/  IADD3 R8, PT, PT, R21, -0x9, RZ ;  /* 0xfffffff715087810 */ /* 0x000fe40007ffe0ff */
[----:B------:R-:W-:Y:S02]  /*0210*/  MOV R6, 0x400 ;  /* 0x0000040000067802 */ /* 0x000fe40000000f00 */
[----:B------:R-:W-:-:S02]  /*0220*/  ISETP.GT.U32.AND P4, PT, R7, 0x1, !P4 ;  /* 0x000000010700780c */ /* 0x000fc40006784070 */
[C---:B------:R-:W-:Y:S02]  /*0230*/  ISETP.GE.OR P0, PT, R9.reuse, R0, P0 ;  /* 0x000000000900720c */ /* 0x040fe40000706670 */
[----:B------:R-:W-:Y:S01]  /*0240*/  ISETP.GE.U32.AND P2, PT, R8, -0x8, PT ;  /* 0xfffffff80800780c */ /* 0x000fe20003f46070 */
[C---:B------:R-:W-:Y:S01]  /*0250*/  VIADD R8, R0.reuse, 0xffffffff ;  /* 0xffffffff00087836 */ /* 0x040fe20000000000 */
[----:B------:R-:W-:Y:S02]  /*0260*/  ISETP.LE.AND P3, PT, R0, UR6, PT ;  /* 0x0000000600007c0c */ /* 0x000fe4000bf63270 */
[C---:B------:R-:W-:Y:S02]  /*0270*/  ISETP.GT.AND P4, PT, R9.reuse, RZ, P4 ;  /* 0x000000ff0900720c */ /* 0x040fe40002784270 */
[----:B------:R-:W-:Y:S02]  /*0280*/  ISETP.GT.AND P3, PT, R9, -0x1, !P3 ;  /* 0xffffffff0900780c */ /* 0x000fe40005f64270 */
[----:B------:R-:W-:-:S02]  /*0290*/  ISETP.EQ.OR P2, PT, R17, RZ, !P2 ;  /* 0x000000ff1100720c */ /* 0x000fc40005742670 */
[----:B------:R-:W-:Y:S02]  /*02a0*/  ISETP.LT.AND P4, PT, R9, R8, P4 ;  /* 0x000000080900720c */ /* 0x000fe40002781270 */
[----:B------:R-:W-:Y:S02]  /*02b0*/  PLOP3.LUT P3, PT, P3, P1, PT, 0x80, 0x8 ;  /* 0x000000000008781c */ /* 0x000fe40001f63070 */
[----:B------:R-:W-:Y:S02]  /*02c0*/  ISETP.GT.U32.OR P2, PT, R17, 0x8, P2 ;  /* 0x000000081100780c */ /* 0x000fe40001744470 */
[----:B------:R-:W-:Y:S02]  /*02d0*/  ISETP.LE.OR P5, PT, R8, UR5, !P4 ;  /* 0x0000000508007c0c */ /* 0x000fe4000e7a3670 */
[----:B------:R-:W-:Y:S02]  /*02e0*/  ISETP.LT.AND P3, PT, R9, R0, P3 ;  /* 0x000000000900720c */ /* 0x000fe40001f61270 */
[----:B------:R-:W-:-:S02]  /*02f0*/  PLOP3.LUT P5, PT, P5, P2, PT, 0xf8, 0x8f ;  /* 0x00000000008f781c */ /* 0x000fc40002fa5f70 */
[----:B0-----:R-:W-:-:S05]  /*0300*/  LEA R6, R15, R6, 0x18 ;  /* 0x000000060f067211 */ /* 0x001fca00078ec0ff */
[----:B------:R-:W-:-:S05]  /*0310*/  IMAD R6, R21, 0x28, R6 ;  /* 0x0000002815067824 */ /* 0x000fca00078e0206 */
[----:B------:R-:W-:Y:S01]  /*0320*/  LEA R10, R17, R6, 0x2 ;  /* 0x00000006110a7211 */ /* 0x000fe200078e10ff */
[C-C-:B------:R-:W-:Y:S02]  /*0330*/  @!P0 IMAD R6, R0.reuse, UR4, R11.reuse ;  /* 0x0000000400068c24 */ /* 0x140fe4000f8e020b */
[----:B------:R-:W-:Y:S02]  /*0340*/  IMAD R17, R0, UR6, R11 ;  /* 0x0000000600117c24 */ /* 0x000fe4000f8e020b */
[-CC-:B------:R-:W-:Y:S02]  /*0350*/  @!P0 IMAD R15, R6, R0.reuse, R9.reuse ;  /* 0x00000000060f8224 */ /* 0x180fe400078e0209 */
[----:B------:R-:W-:Y:S02]  /*0360*/  IMAD R17, R17, R0, R9 ;  /* 0x0000000011117224 */ /* 0x000fe400078e0209 */
[----:B------:R-:W-:-:S04]  /*0370*/  @!P0 IMAD.WIDE.U32 R14, R15, 0x4, R2 ;  /* 0x000000040f0e8825 */ /* 0x000fc800078e0002 */
[----:B------:R-:W-:Y:S01]  /*0380*/  IMAD.WIDE.U32 R6, R17, 0x4, R2 ;  /* 0x0000000411067825 */ /* 0x000fe200078e0002 */
[----:B------:R0:W5:Y:S01]  /*0390*/  @!P0 LDG.E R16, desc[UR8][R14.64] ;  /* 0x000000080e108981 */ /* 0x000162000c1e1900 */
[----:B------:R-:W-:Y:S03]  /*03a0*/  BSSY.RECONVERGENT B0, `(.L_x_0) ;  /* 0x0000013000007945 */ /* 0x000fe60003800200 */
[----:B------:R0:W5:Y:S04]  /*03b0*/  @P3 LDG.E R12, desc[UR8][R6.64] ;  /* 0x00000008060c3981 */ /* 0x000168000c1e1900 */
[----:B--2---:R0:W-:Y:S01]  /*03c0*/  STS [R10], R19 ;  /* 0x000000130a007388 */ /* 0x0041e20000000800 */
[----:B------:R-:W-:Y:S06]  /*03d0*/  BAR.SYNC.DEFER_BLOCKING 0x0 ;  /* 0x0000000000007b1d */ /* 0x000fec0000010000 */
[----:B------:R-:W-:Y:S05]  /*03e0*/  @P5 BRA `(.L_x_1) ;  /* 0x0000000000385947 */ /* 0x000fea0003800000 */
[----:B------:R-:W-:Y:S01]  /*03f0*/  LDS R18, [R10] ;  /* 0x000000000a127984 */ /* 0x000fe20000000800 */
[----:B0-----:R-:W0:Y:S03]  /*0400*/  LDC.64 R14, c[0x0][0x388] ;  /* 0x0000e200ff0e7b82 */ /* 0x001e260000000a00 */
[----:B------:R-:W1:Y:S04]  /*0410*/  LDS R19, [R10+-0x28] ;  /* 0xffffd8000a137984 */ /* 0x000e680000000800 */
[----:B------:R-:W2:Y:S04]  /*0420*/  LDS R21, [R10+0x28] ;  /* 0x000028000a157984 */ /* 0x000ea80000000800 */
[----:B------:R-:W3:Y:S04]  /*0430*/  LDS R23, [R10+-0x4] ;  /* 0xfffffc000a177984 */ /* 0x000ee80000000800 */
[----:B------:R-:W4:Y:S01]  /*0440*/  LDS R25, [R10+0x4] ;  /* 0x000004000a197984 */ /* 0x000f220000000800 */
[----:B0-----:R-:W-:-:S04]  /*0450*/  IMAD.WIDE.U32 R14, R13, 0x4, R14 ;  /* 0x000000040d0e7825 */ /* 0x001fc800078e000e */
[----:B-1----:R-:W-:-:S04]  /*0460*/  FADD R18, R18, R19 ;  /* 0x0000001312127221 */ /* 0x002fc80000000000 */
[----:B--2---:R-:W-:-:S04]  /*0470*/  FADD R18, R18, R21 ;  /* 0x0000001512127221 */ /* 0x004fc80000000000 */
[----:B---3--:R-:W-:-:S04]  /*0480*/  FADD R18, R18, R23 ;  /* 0x0000001712127221 */ /* 0x008fc80000000000 */
[----:B----4-:R-:W-:-:S04]  /*0490*/  FADD R25, R18, R25 ;  /* 0x0000001912197221 */ /* 0x010fc80000000000 */
[----:B-----5:R-:W-:-:S04]  /*04a0*/  FADD R25, R25, R16 ;  /* 0x0000001019197221 */ /* 0x020fc80000000000 */
[----:B------:R-:W-:-:S05]  /*04b0*/  FADD R25, R25, R12 ;  /* 0x0000000c19197221 */ /* 0x000fca0000000000 */
[----:B------:R1:W-:Y:S02]  /*04c0*/  STG.E desc[UR8][R14.64], R25 ;  /* 0x000000190e007986 */ /* 0x0003e4000c101908 */
.L_x_1:
[----:B------:R-:W-:Y:S05]  /*04d0*/  BSYNC.RECONVERGENT B0 ;  /* 0x0000000000007941 */ /* 0x000fea0003800200 */
.L_x_0:
[----:B------:R-:W-:Y:S01]  /*04e0*/  BAR.SYNC.DEFER_BLOCKING 0x0 ;  /* 0x0000000000007b1d */ /* 0x000fe20000010000 */
[----:B------:R-:W-:Y:S01]  /*04f0*/  IMAD.MOV.U32 R13, RZ, RZ, RZ ;  /* 0x000000ffff0d7224 */ /* 0x000fe200078e00ff */
[----:B------:R-:W-:-:S06]  /*0500*/  UIADD3 UR4, UPT, UPT, UR4, 0x3, URZ ;  /* 0x0000000304047890 */ /* 0x000fcc000fffe0ff */
[----:B------:R-:W-:-:S04]  /*0510*/  ISETP.LE.AND P5, PT, R0, UR4, PT ;  /* 0x0000000400007c0c */ /* 0x000fc8000bfa3270 */
[----:B------:R-:W-:Y:S01]  /*0520*/  ISETP.GT.AND P5, PT, R9, -0x1, !P5 ;  /* 0xffffffff0900780c */ /* 0x000fe20006fa4270 */
[----:B------:R-:W2:Y:S03]  /*0530*/  @P3 LDG.E R13, desc[UR8][R6.64] ;  /* 0x00000008060d3981 */ /* 0x000ea6000c1e1900 */
[----:B------:R-:W-:-:S04]  /*0540*/  PLOP3.LUT P5, PT, P5, P1, PT, 0x80, 0x8 ;  /* 0x000000000008781c */ /* 0x000fc80002fa3070 */
[----:B------:R-:W-:Y:S02]  /*0550*/  ISETP.GE.OR P5, PT, R9, R0, !P5 ;  /* 0x000000000900720c */ /* 0x000fe40006fa6670 */
[----:B------:R-:W-:-:S04]  /*0560*/  ISETP.LE.OR P4, PT, R8, UR6, !P4 ;  /* 0x0000000608007c0c */ /* 0x000fc8000e783670 */
[----:B------:R-:W-:-:S07]  /*0570*/  PLOP3.LUT P4, PT, P4, P2, PT, 0xf8, 0x8f ;  /* 0x00000000008f781c */ /* 0x000fce0002785f70 */
[----:B------:R-:W-:-:S04]  /*0580*/  @!P5 IMAD R11, R0, UR4, R11 ;  /* 0x00000004000bdc24 */ /* 0x000fc8000f8e020b */
[----:B------:R-:W-:Y:S01]  /*0590*/  @!P5 IMAD R11, R11, R0, R9 ;  /* 0x000000000b0bd224 */ /* 0x000fe200078e0209 */
[----:B------:R-:W-:Y:S01]  /*05a0*/  MOV R0, RZ ;  /* 0x000000ff00007202 */ /* 0x000fe20000000f00 */
[----:B------:R-:W-:Y:S02]  /*05b0*/  IMAD.MOV.U32 R9, RZ, RZ, RZ ;  /* 0x000000ffff097224 */ /* 0x000fe400078e00ff */
[----:B------:R-:W-:Y:S01]  /*05c0*/  @!P5 IMAD.WIDE.U32 R2, R11, 0x4, R2 ;  /* 0x000000040b02d825 */ /* 0x000fe200078e0002 */
[----:B------:R-:W-:Y:S02]  /*05d0*/  BSSY.RECONVERGENT B0, `(.L_x_2) ;  /* 0x0000014000007945 */ /* 0x000fe40003800200 */
[----:B------:R3:W5:Y:S04]  /*05e0*/  @!P0 LDG.E R0, desc[UR8][R4.64] ;  /* 0x0000000804008981 */ /* 0x000768000c1e1900 */
[----:B------:R3:W5:Y:S04]  /*05f0*/  @!P5 LDG.E R9, desc[UR8][R2.64] ;  /* 0x000000080209d981 */ /* 0x000768000c1e1900 */
[----:B--2---:R3:W-:Y:S01]  /*0600*/  STS [R10], R13 ;  /* 0x0000000d0a007388 */ /* 0x0047e20000000800 */
[----:B------:R-:W-:Y:S06]  /*0610*/  BAR.SYNC.DEFER_BLOCKING 0x0 ;  /* 0x0000000000007b1d */ /* 0x000fec0000010000 */
[----:B------:R-:W-:Y:S05]  /*0620*/  @P4 BRA `(.L_x_3) ;  /* 0x0000000000384947 */ /* 0x000fea0003800000 */
[----:B---3--:R-:W-:Y:S01]  /*0630*/  LDS R4, [R10] ;  /* 0x000000000a047984 */ /* 0x008fe20000000800 */
[----:B------:R-:W2:Y:S03]  /*0640*/  LDC.64 R2, c[0x0][0x388] ;  /* 0x0000e200ff027b82 */ /* 0x000ea60000000a00 */
[----:B------:R-:W3:Y:S04]  /*0650*/  LDS R5, [R10+-0x28] ;  /* 0xffffd8000a057984 */ /* 0x000ee80000000800 */
[----:B0-----:R-:W0:Y:S04]  /*0660*/  LDS R7, [R10+0x28] ;  /* 0x000028000a077984 */ /* 0x001e280000000800 */
[----:B------:R-:W4:Y:S04]  /*0670*/  LDS R11, [R10+-0x4] ;  /* 0xfffffc000a0b7984 */ /* 0x000f280000000800 */
[----:B------:R-:W1:Y:S01]  /*0680*/  LDS R13, [R10+0x4] ;  /* 0x000004000a0d7984 */ /* 0x000e620000000800 */
[----:B--2---:R-:W-:-:S04]  /*0690*/  IMAD.WIDE.U32 R2, R17, 0x4, R2 ;  /* 0x0000000411027825 */ /* 0x004fc800078e0002 */
[----:B---3--:R-:W-:-:S04]  /*06a0*/  FADD R4, R4, R5 ;  /* 0x0000000504047221 */ /* 0x008fc80000000000 */
[----:B0-----:R-:W-:-:S04]  /*06b0*/  FADD R4, R4, R7 ;  /* 0x0000000704047221 */ /* 0x001fc80000000000 */
[----:B----4-:R-:W-:-:S04]  /*06c0*/  FADD R4, R4, R11 ;  /* 0x0000000b04047221 */ /* 0x010fc80000000000 */
[----:B-1----:R-:W-:-:S04]  /*06d0*/  FADD R13, R4, R13 ;  /* 0x0000000d040d7221 */ /* 0x002fc80000000000 */
[----:B-----5:R-:W-:-:S04]  /*06e0*/  FADD R0, R13, R0 ;  /* 0x000000000d007221 */ /* 0x020fc80000000000 */
[----:B------:R-:W-:-:S05]  /*06f0*/  FADD R9, R0, R9 ;  /* 0x0000000900097221 */ /* 0x000fca0000000000 */
[----:B------:R2:W-:Y:S02]  /*0700*/  STG.E desc[UR8][R2.64], R9 ;  /* 0x0000000902007986 */ /* 0x0005e4000c101908 */
.L_x_3:
[----:B------:R-:W-:Y:S05]  /*0710*/  BSYNC.RECONVERGENT B0 ;  /* 0x0000000000007941 */ /* 0x000fea0003800200 */
.L_x_2:
[----:B------:R-:W-:Y:S06]  /*0720*/  BAR.SYNC.DEFER_BLOCKING 0x0 ;  /* 0x0000000000007b1d */ /* 0x000fec0000010000 */
[----:B------:R-:W-:Y:S05]  /*0730*/  EXIT ;  /* 0x000000000000794d */ /* 0x000fea0003800000 */
.L_x_4:
[----:B------:R-:W-:-:S00]  /*0740*/  BRA `(.L_x_4) ;  /* 0xfffffffc00fc7947 */ /* 0x000fc0000383ffff */
[----:B------:R-:W-:-:S00]  /*0750*/  NOP ;  /* 0x0000000000007918 */ /* 0x000fc00000000000 */
        /* <DEDUP_REMOVED lines=10> */
.L_x_6:


//--------------------- .text._Z18Stencil3D_OriginalPfS_i --------------------------
	.section	.text._Z18Stencil3D_OriginalPfS_i,"ax",@progbits
	.align	128
        .global         _Z18Stencil3D_OriginalPfS_i
        .type           _Z18Stencil3D_OriginalPfS_i,@function
        .size           _Z18Stencil3D_OriginalPfS_i,(.L_x_7 - _Z18Stencil3D_OriginalPfS_i)
        .other          _Z18Stencil3D_OriginalPfS_i,@"STO_CUDA_ENTRY STV_DEFAULT"
_Z18Stencil3D_OriginalPfS_i:
.text._Z18Stencil3D_OriginalPfS_i:
[----:B------:R-:W-:Y:S01]  /*0000*/  LDC R1, c[0x0][0x37c] ;  /* 0x0000df00ff017b82 */ /* 0x000fe20000000800 */
[----:B------:R-:W0:Y:S01]  /*0010*/  S2R R13, SR_TID.X ;  /* 0x00000000000d7919 */ /* 0x000e220000002100 */
[----:B------:R-:W1:Y:S01]  /*0020*/  LDCU UR5, c[0x0][0x390] ;  /* 0x00007200ff0577ac */ /* 0x000e620008000800 */
[----:B------:R-:W0:Y:S01]  /*0030*/  S2R R0, SR_CTAID.X ;  /* 0x0000000000007919 */ /* 0x000e220000002500 */
[----:B------:R-:W2:Y:S01]  /*0040*/  LDCU.64 UR6, c[0x0][0x358] ;  /* 0x00006b00ff0677ac */ /* 0x000ea20008000a00 */
[----:B------:R-:W3:Y:S01]  /*0050*/  S2R R15, SR_TID.Y ;  /* 0x00000000000f7919 */ /* 0x000ee20000002200 */
[----:B------:R-:W3:Y:S01]  /*0060*/  S2R R6, SR_CTAID.Y ;  /* 0x0000000000067919 */ /* 0x000ee20000002600 */
[----:B------:R-:W4:Y:S01]  /*0070*/  S2R R17, SR_TID.Z ;  /* 0x0000000000117919 */ /* 0x000f220000002300 */
[----:B------:R-:W4:Y:S01]  /*0080*/  S2R R2, SR_CTAID.Z ;  /* 0x0000000000027919 */ /* 0x000f220000002700 */
[----:B0-----:R-:W-:-:S04]  /*0090*/  IMAD R0, R0, 0x8, R13 ;  /* 0x0000000800007824 */ /* 0x001fc800078e020d */
[----:B------:R-:W-:Y:S02]  /*00a0*/  VIADD R0, R0, 0xffffffff ;  /* 0xffffffff00007836 */ /* 0x000fe40000000000 */
[----:B---3--:R-:W-:-:S03]  /*00b0*/  IMAD R6, R6, 0x8, R15 ;  /* 0x0000000806067824 */ /* 0x008fc600078e020f */
[----:B-1----:R-:W-:Y:S02]  /*00c0*/  ISETP.GE.AND P0, PT, R0, UR5, PT ;  /* 0x0000000500007c0c */ /* 0x002fe4000bf06270 */
[----:B------:R-:W-:Y:S02]  /*00d0*/  ISETP.GT.AND P1, PT, R6, UR5, PT ;  /* 0x0000000506007c0c */ /* 0x000fe4000bf24270 */
[----:B------:R-:W-:Y:S01]  /*00e0*/  ISETP.GT.AND P0, PT, R0, -0x1, !P0 ;  /* 0xffffffff0000780c */ /* 0x000fe20004704270 */
[----:B----4-:R-:W-:Y:S01]  /*00f0*/  IMAD R7, R2, 0x8, R17 ;  /* 0x0000000802077824 */ /* 0x010fe200078e0211 */
[C---:B------:R-:W-:Y:S02]  /*0100*/  ISETP.NE.AND P1, PT, R6.reuse, RZ, !P1 ;  /* 0x000000ff0600720c */ /* 0x040fe40004f25270 */
[----:B------:R-:W-:Y:S01]  /*0110*/  IADD3 R2, PT, PT, R6, -0x1, RZ ;  /* 0xffffffff06027810 */ /* 0x000fe20007ffe0ff */
[C---:B------:R-:W-:Y:S01]  /*0120*/  VIADD R3, R7.reuse, 0xffffffff ;  /* 0xffffffff07037836 */ /* 0x040fe20000000000 */
[----:B------:R-:W-:-:S04]  /*0130*/  ISETP.GT.AND P2, PT, R7, UR5, PT ;  /* 0x0000000507007c0c */ /* 0x000fc8000bf44270 */
[----:B------:R-:W-:-:S04]  /*0140*/  ISETP.NE.AND P2, PT, R7, RZ, !P2 ;  /* 0x000000ff0700720c */ /* 0x000fc80005745270 */
[----:B------:R-:W-:-:S13]  /*0150*/  PLOP3.LUT P1, PT, P2, P0, P1, 0x80, 0x0 ;  /* 0x000000000000781c */ /* 0x000fda0001721010 */
[----:B------:R-:W0:Y:S01]  /*0160*/  @P1 LDC.64 R4, c[0x0][0x380] ;  /* 0x0000e000ff041b82 */ /* 0x000e220000000a00 */
[----:B------:R-:W-:-:S04]  /*0170*/  @P1 IMAD R9, R3, UR5, R2 ;  /* 0x0000000503091c24 */ /* 0x000fc8000f8e0202 */
[----:B------:R-:W-:-:S04]  /*0180*/  @P1 IMAD R9, R9, UR5, R0 ;  /* 0x0000000509091c24 */ /* 0x000fc8000f8e0200 */
[----:B0-----:R-:W-:-:S06]  /*0190*/  @P1 IMAD.WIDE.U32 R4, R9, 0x4, R4 ;  /* 0x0000000409041825 */ /* 0x001fcc00078e0004 */
[----:B--2---:R-:W2:Y:S01]  /*01a0*/  @P1 LDG.E R5, desc[UR6][R4.64] ;  /* 0x0000000604051981 */ /* 0x004ea2000c1e1900 */
[----:B------:R-:W-:Y:S01]  /*01b0*/  MOV R8, 0x400 ;  /* 0x0000040000087802 */ /* 0x000fe20000000f00 */
[----:B------:R-:W-:Y:S01]  /*01c0*/  UIADD3 UR4, UPT, UPT, UR5, -0x1, URZ ;  /* 0xffffffff05047890 */ /* 0x000fe2000fffe0ff */
[CC--:B------:R-:W-:Y:S01]  /*01d0*/  VIMNMX.U32 R9, PT, PT, R6.reuse, R7.reuse, PT ;  /* 0x0000000706097248 */ /* 0x0c0fe20003fe0000 */
[----:B------:R-:W0:Y:S01]  /*01e0*/  S2R R11, SR_CgaCtaId ;  /* 0x00000000000b7919 */ /* 0x000e220000008800 */
[----:B------:R-:W-:Y:S02]  /*01f0*/  VIMNMX R6, PT, PT, R6, R7, !PT ;  /* 0x0000000706067248 */ /* 0x000fe40007fe0100 */
[----:B------:R-:W-:-:S04]  /*0200*/  ISETP.GE.U32.AND P0, PT, R9, 0x2, PT ;  /* 0x000000020900780c */ /* 0x000fc80003f06070 */
[----:B------:R-:W-:-:S04]  /*0210*/  ISETP.GE.OR P0, PT, R6, UR5, !P0 ;  /* 0x0000000506007c0c */ /* 0x000fc8000c706670 */
[----:B------:R-:W-:-:S04]  /*0220*/  ISETP.LT.OR P0, PT, R0, 0x1, P0 ;  /* 0x000000010000780c */ /* 0x000fc80000701670 */
[----:B------:R-:W-:Y:S02]  /*0230*/  ISETP.GE.OR P0, PT, R0, UR4, P0 ;  /* 0x0000000400007c0c */ /* 0x000fe40008706670 */
[----:B0-----:R-:W-:-:S05]  /*0240*/  LEA R8, R11, R8, 0x18 ;  /* 0x000000080b087211 */ /* 0x001fca00078ec0ff */
[----:B------:R-:W-:-:S04]  /*0250*/  IMAD R8, R17, 0x190, R8 ;  /* 0x0000019011087824 */ /* 0x000fc800078e0208 */
[----:B------:R-:W-:-:S04]  /*0260*/  IMAD R8, R15, 0x28, R8 ;  /* 0x000000280f087824 */ /* 0x000fc800078e0208 */
[----:B------:R-:W-:-:S05]  /*0270*/  IMAD R8, R13, 0x4, R8 ;  /* 0x000000040d087824 */ /* 0x000fca00078e0208 */
[----:B--2---:R0:W-:Y:S04]  /*0280*/  @P1 STS [R8], R5 ;  /* 0x0000000508001388 */ /* 0x0041e80000000800 */
[----:B------:R0:W-:Y:S01]  /*0290*/  @!P1 STS [R8], RZ ;  /* 0x000000ff08009388 */ /* 0x0001e20000000800 */
[----:B------:R-:W-:Y:S06]  /*02a0*/  BAR.SYNC.DEFER_BLOCKING 0x0 ;  /* 0x0000000000007b1d */ /* 0x000fec0000010000 */
[----:B------:R-:W-:Y:S05]  /*02b0*/  @P0 EXIT ;  /* 0x000000000000094d */ /* 0x000fea0003800000 */
[----:B------:R-:W-:Y:S02]  /*02c0*/  IADD3 R4, PT, PT, R17, -0x1, RZ ;  /* 0xffffffff11047810 */ /* 0x000fe40007ffe0ff */
[----:B------:R-:W-:-:S04]  /*02d0*/  ISETP.GT.U32.AND P0, PT, R15, 0x8, PT ;  /* 0x000000080f00780c */ /* 0x000fc80003f04070 */
[----:B------:R-:W-:-:S04]  /*02e0*/  ISETP.GT.U32.OR P0, PT, R4, 0x7, P0 ;  /* 0x000000070400780c */ /* 0x000fc80000704470 */
[----:B------:R-:W-:-:S04]  /*02f0*/  ISETP.EQ.OR P0, PT, R15, RZ, P0 ;  /* 0x000000ff0f00720c */ /* 0x000fc80000702670 */
[----:B------:R-:W-:-:S04]  /*0300*/  ISETP.EQ.OR P0, PT, R13, RZ, P0 ;  /* 0x000000ff0d00720c */ /* 0x000fc80000702670 */
[----:B------:R-:W-:-:S13]  /*0310*/  ISETP.GT.U32.OR P0, PT, R13, 0x8, P0 ;  /* 0x000000080d00780c */ /* 0x000fda0000704470 */
[----:B------:R-:W-:Y:S05]  /*0320*/  @P0 EXIT ;  /* 0x000000000000094d */ /* 0x000fea0003800000 */
[----:B------:R-:W-:Y:S01]  /*0330*/  LDS R6, [R8] ;  /* 0x0000000008067984 */ /* 0x000fe20000000800 */
[----:B0-----:R-:W0:Y:S01]  /*0340*/  LDC.64 R4, c[0x0][0x388] ;  /* 0x0000e200ff047b82 */ /* 0x001e220000000a00 */
[----:B------:R-:W-:Y:S02]  /*0350*/  IMAD R3, R3, UR5, R2 ;  /* 0x0000000503037c24 */ /* 0x000fe4000f8e0202 */
[----:B------:R-:W1:Y:S02]  /*0360*/  LDS R7, [R8+-0x190] ;  /* 0xfffe700008077984 */ /* 0x000e640000000800 */
[----:B------:R-:W-:Y:S02]  /*0370*/  IMAD R3, R3, UR5, R0 ;  /* 0x0000000503037c24 */ /* 0x000fe4000f8e0200 */
[----:B------:R-:W2:Y:S04]  /*0380*/  LDS R9, [R8+0x190] ;  /* 0x0001900008097984 */ /* 0x000ea80000000800 */
[----:B------:R-:W3:Y:S04]  /*0390*/  LDS R11, [R8+-0x4] ;  /* 0xfffffc00080b7984 */ /* 0x000ee80000000800 */
[----:B------:R-:W4:Y:S04]  /*03a0*/  LDS R13, [R8+0x4] ;  /* 0x00000400080d7984 */ /* 0x000f280000000800 */
[----:B------:R-:W5:Y:S04]  /*03b0*/  LDS R15, [R8+-0x28] ;  /* 0xffffd800080f7984 */ /* 0x000f680000000800 */
[----:B------:R-:W5:Y:S01]  /*03c0*/  LDS R17, [R8+0x28] ;  /* 0x0000280008117984 */ /* 0x000f620000000800 */
[----:B0-----:R-:W-:-:S04]  /*03d0*/  IMAD.WIDE.U32 R4, R3, 0x4, R4 ;  /* 0x0000000403047825 */ /* 0x001fc800078e0004 */
[----:B-1----:R-:W-:-:S04]  /*03e0*/  FADD R6, R6, R7 ;  /* 0x0000000706067221 */ /* 0x002fc80000000000 */
[----:B--2---:R-:W-:-:S04]  /*03f0*/  FADD R6, R6, R9 ;  /* 0x0000000906067221 */ /* 0x004fc80000000000 */
[----:B---3--:R-:W-:-:S04]  /*0400*/  FADD R6, R6, R11 ;  /* 0x0000000b06067221 */ /* 0x008fc80000000000 */
[----:B----4-:R-:W-:-:S04]  /*0410*/  FADD R6, R6, R13 ;  /* 0x0000000d06067221 */ /* 0x010fc80000000000 */
[----:B-----5:R-:W-:-:S04]  /*0420*/  FADD R6, R6, R15 ;  /* 0x0000000f06067221 */ /* 0x020fc80000000000 */
[----:B------:R-:W-:-:S05]  /*0430*/  FADD R17, R6, R17 ;  /* 0x0000001106117221 */ /* 0x000fca0000000000 */
[----:B------:R-:W-:Y:S01]  /*0440*/  STG.E desc[UR6][R4.64], R17 ;  /* 0x0000001104007986 */ /* 0x000fe2000c101906 */
[----:B------:R-:W-:Y:S05]  /*0450*/  EXIT ;  /* 0x000000000000794d */ /* 0x000fea0003800000 */
.L_x_5:
        /* <DEDUP_REMOVED lines=10> */
.L_x_7:


//--------------------- .nv.shared._Z19Stencil3D_OptimizedPfS_i --------------------------
	.section	.nv.shared._Z19Stencil3D_OptimizedPfS_i,"aw",@nobits
	.sectionflags	@""
	.align	4
.nv.shared._Z19Stencil3D_OptimizedPfS_i:
	.zero		1424


//--------------------- .nv.shared.reserved.0     --------------------------
	.section	.nv.shared.reserved.0,"aw",@nobits
	.weak		__nv_reservedSMEM_offset_0_alias
	.size		__nv_reservedSMEM_offset_0_alias, 0, 64
	.other		__nv_reservedSMEM_offset_0_alias,@"STO_CUDA_RESERVED_SHARED STV_DEFAULT"
__nv_reservedSMEM_offset_0_alias:
	.zero		0
	.zero		64


//--------------------- .nv.shared._Z18Stencil3D_OriginalPfS_i --------------------------
	.section	.nv.shared._Z18Stencil3D_OriginalPfS_i,"aw",@nobits
	.sectionflags	@""
	.align	4
.nv.shared._Z18Stencil3D_OriginalPfS_i:
	.zero		5024


//--------------------- .nv.constant0._Z19Stencil3D_OptimizedPfS_i --------------------------
	.section	.nv.constant0._Z19Stencil3D_OptimizedPfS_i,"a",@progbits
	.sectionflags	@""
	.align	4
.nv.constant0._Z19Stencil3D_OptimizedPfS_i:
	.zero		916


//--------------------- .nv.constant0._Z18Stencil3D_OriginalPfS_i --------------------------
	.section	.nv.constant0._Z18Stencil3D_OriginalPfS_i,"a",@progbits
	.sectionflags	@""
	.align	4
.nv.constant0._Z18Stencil3D_OriginalPfS_i:
	.zero		916


//--------------------- SYMBOLS --------------------------

	.type		.nv.reservedSmem.offset0,@object
	.size		.nv.reservedSmem.offset0,0x4
	.type		.nv.reservedSmem.cap,@object
	.size		.nv.reservedSmem.cap,0x4
